	.headerflags	@"EF_CUDA_TEXMODE_UNIFIED EF_CUDA_64BIT_ADDRESS EF_CUDA_ACCELERATORS EF_CUDA_SM90 EF_CUDA_VIRTUAL_SM(EF_CUDA_SM90)"
	.elftype	@"ET_EXEC"


//--------------------- .nv.info                  --------------------------
	.section	.nv.info,"",@"SHT_CUDA_INFO"
	.align	4


	//----- nvinfo : EIATTR_REGCOUNT
	.align		4
        /*0000*/ 	.byte	0x04, 0x2f
        /*0002*/ 	.short	(.L_3 - .L_2)
	.align		4
.L_2:
        /*0004*/ 	.word	index@(triton_poi_fused__native_batch_norm_legit_no_training_convolution_relu_22)
        /*0008*/ 	.word	0x0000001a


	//----- nvinfo : EIATTR_MIN_STACK_SIZE
	.align		4
.L_3:
        /*000c*/ 	.byte	0x04, 0x12
        /*000e*/ 	.short	(.L_5 - .L_4)
	.align		4
.L_4:
        /*0010*/ 	.word	index@(triton_poi_fused__native_batch_norm_legit_no_training_convolution_relu_22)
        /*0014*/ 	.word	0x00000000


	//----- nvinfo : EIATTR_FRAME_SIZE
	.align		4
.L_5:
        /*0018*/ 	.byte	0x04, 0x11
        /*001a*/ 	.short	(.L_7 - .L_6)
	.align		4
.L_6:
        /*001c*/ 	.word	index@(triton_poi_fused__native_batch_norm_legit_no_training_convolution_relu_22)
        /*0020*/ 	.word	0x00000000


	//----- nvinfo : EIATTR_MIN_STACK_SIZE
	.align		4
.L_7:
        /*0024*/ 	.byte	0x04, 0x12
        /*0026*/ 	.short	(.L_9 - .L_8)
	.align		4
.L_8:
        /*0028*/ 	.word	index@(triton_poi_fused__native_batch_norm_legit_no_training_convolution_relu_22)
        /*002c*/ 	.word	0x00000000
.L_9:


//--------------------- .nv.info.triton_poi_fused__native_batch_norm_legit_no_training_convolution_relu_22 --------------------------
	.section	.nv.info.triton_poi_fused__native_batch_norm_legit_no_training_convolution_relu_22,"",@"SHT_CUDA_INFO"
	.sectionflags	@""
	.align	4


	//----- nvinfo : EIATTR_CUDA_API_VERSION
	.align		4
        /*0000*/ 	.byte	0x04, 0x37
        /*0002*/ 	.short	(.L_11 - .L_10)
.L_10:
        /*0004*/ 	.word	0x0000007c


	//----- nvinfo : EIATTR_KPARAM_INFO
	.align		4
.L_11:
        /*0008*/ 	.byte	0x04, 0x17
        /*000a*/ 	.short	(.L_13 - .L_12)
.L_12:
        /*000c*/ 	.word	0x00000000
        /*0010*/ 	.short	0x0007
        /*0012*/ 	.short	0x0038
        /*0014*/ 	.byte	0x00, 0xf0, 0x11, 0x00


	//----- nvinfo : EIATTR_KPARAM_INFO
	.align		4
.L_13:
        /*0018*/ 	.byte	0x04, 0x17
        /*001a*/ 	.short	(.L_15 - .L_14)
.L_14:
        /*001c*/ 	.word	0x00000000
        /*0020*/ 	.short	0x0006
        /*0022*/ 	.short	0x0030
        /*0024*/ 	.byte	0x00, 0xf4, 0x21, 0x00


	//----- nvinfo : EIATTR_KPARAM_INFO
	.align		4
.L_15:
        /*0028*/ 	.byte	0x04, 0x17
        /*002a*/ 	.short	(.L_17 - .L_16)
.L_16:
        /*002c*/ 	.word	0x00000000
        /*0030*/ 	.short	0x0005
        /*0032*/ 	.short	0x0028
        /*0034*/ 	.byte	0x00, 0xf4, 0x21, 0x00


	//----- nvinfo : EIATTR_KPARAM_INFO
	.align		4
.L_17:
        /*0038*/ 	.byte	0x04, 0x17
        /*003a*/ 	.short	(.L_19 - .L_18)
.L_18:
        /*003c*/ 	.word	0x00000000
        /*0040*/ 	.short	0x0004
        /*0042*/ 	.short	0x0020
        /*0044*/ 	.byte	0x00, 0xf4, 0x21, 0x00


	//----- nvinfo : EIATTR_KPARAM_INFO
	.align		4
.L_19:
        /*0048*/ 	.byte	0x04, 0x17
        /*004a*/ 	.short	(.L_21 - .L_20)
.L_20:
        /*004c*/ 	.word	0x00000000
        /*0050*/ 	.short	0x0003
        /*0052*/ 	.short	0x0018
        /*0054*/ 	.byte	0x00, 0xf4, 0x21, 0x00


	//----- nvinfo : EIATTR_KPARAM_INFO
	.align		4
.L_21:
        /*0058*/ 	.byte	0x04, 0x17
        /*005a*/ 	.short	(.L_23 - .L_22)
.L_22:
        /*005c*/ 	.word	0x00000000
        /*0060*/ 	.short	0x0002
        /*0062*/ 	.short	0x0010
        /*0064*/ 	.byte	0x00, 0xf4, 0x21, 0x00


	//----- nvinfo : EIATTR_KPARAM_INFO
	.align		4
.L_23:
        /*0068*/ 	.byte	0x04, 0x17
        /*006a*/ 	.short	(.L_25 - .L_24)
.L_24:
        /*006c*/ 	.word	0x00000000
        /*0070*/ 	.short	0x0001
        /*0072*/ 	.short	0x0008
        /*0074*/ 	.byte	0x00, 0xf4, 0x21, 0x00


	//----- nvinfo : EIATTR_KPARAM_INFO
	.align		4
.L_25:
        /*0078*/ 	.byte	0x04, 0x17
        /*007a*/ 	.short	(.L_27 - .L_26)
.L_26:
        /*007c*/ 	.word	0x00000000
        /*0080*/ 	.short	0x0000
        /*0082*/ 	.short	0x0000
        /*0084*/ 	.byte	0x00, 0xf4, 0x21, 0x00


	//----- nvinfo : EIATTR_SPARSE_MMA_MASK
	.align		4
.L_27:
        /*0088*/ 	.byte	0x03, 0x50
        /*008a*/ 	.short	0x0000


	//----- nvinfo : EIATTR_MAXREG_COUNT
	.align		4
        /*008c*/ 	.byte	0x03, 0x1b
        /*008e*/ 	.short	0x00ff


	//----- nvinfo : EIATTR_EXIT_INSTR_OFFSETS
	.align		4
        /*0090*/ 	.byte	0x04, 0x1c
        /*0092*/ 	.short	(.L_29 - .L_28)


	//   ....[0]....
.L_28:
        /*0094*/ 	.word	0x00000520


	//   ....[1]....
        /*0098*/ 	.word	0x00000540


	//----- nvinfo : EIATTR_REQNTID
	.align		4
.L_29:
        /*009c*/ 	.byte	0x04, 0x10
        /*009e*/ 	.short	(.L_31 - .L_30)
.L_30:
        /*00a0*/ 	.word	0x00000080
        /*00a4*/ 	.word	0x00000001
        /*00a8*/ 	.word	0x00000001


	//----- nvinfo : EIATTR_CBANK_PARAM_SIZE
	.align		4
.L_31:
        /*00ac*/ 	.byte	0x03, 0x19
        /*00ae*/ 	.short	0x003c


	//----- nvinfo : EIATTR_PARAM_CBANK
	.align		4
        /*00b0*/ 	.byte	0x04, 0x0a
        /*00b2*/ 	.short	(.L_33 - .L_32)
	.align		4
.L_32:
        /*00b4*/ 	.word	index@(.nv.constant0.triton_poi_fused__native_batch_norm_legit_no_training_convolution_relu_22)
        /*00b8*/ 	.short	0x0210
        /*00ba*/ 	.short	0x003c


	//----- nvinfo : EIATTR_SW_WAR
	.align		4
.L_33:
        /*00bc*/ 	.byte	0x04, 0x36
        /*00be*/ 	.short	(.L_35 - .L_34)
.L_34:
        /*00c0*/ 	.word	0x00000008
.L_35:


//--------------------- .nv.callgraph             --------------------------
	.section	.nv.callgraph,"",@"SHT_CUDA_CALLGRAPH"
	.align	4
	.sectionentsize	8
	.align		4
        /*0000*/ 	.word	0x00000000
	.align		4
        /*0004*/ 	.word	0xffffffff
	.align		4
        /*0008*/ 	.word	0x00000000
	.align		4
        /*000c*/ 	.word	0xfffffffe
	.align		4
        /*0010*/ 	.word	0x00000000
	.align		4
        /*0014*/ 	.word	0xfffffffd
	.align		4
        /*0018*/ 	.word	0x00000000
	.align		4
        /*001c*/ 	.word	0xfffffffc


//--------------------- .nv.constant4             --------------------------
	.section	.nv.constant4,"a",@progbits
	.align	8
	.align		8
.nv.constant4:
        /*0000*/ 	.dword	_$_str
	.align		8
        /*0008*/ 	.dword	_$_str_$_2


//--------------------- .text.triton_poi_fused__native_batch_norm_legit_no_training_convolution_relu_22 --------------------------
	.section	.text.triton_poi_fused__native_batch_norm_legit_no_training_convolution_relu_22,"ax",@progbits
	.align	128
        .global         triton_poi_fused__native_batch_norm_legit_no_training_convolution_relu_22
        .type           triton_poi_fused__native_batch_norm_legit_no_training_convolution_relu_22,@function
        .size           triton_poi_fused__native_batch_norm_legit_no_training_convolution_relu_22,(.L_x_1 - triton_poi_fused__native_batch_norm_legit_no_training_convolution_relu_22)
        .other          triton_poi_fused__native_batch_norm_legit_no_training_convolution_relu_22,@"STO_CUDA_ENTRY STV_DEFAULT"
triton_poi_fused__native_batch_norm_legit_no_training_convolution_relu_22:
.text.triton_poi_fused__native_batch_norm_legit_no_training_convolution_relu_22:
[----:B------:R-:W0:Y:S01]  /*0000*/  LDC R1, c[0x0][0x28] ;  /* 0x00000a00ff017b82 */ /* 0x000e220000000800 */
[----:B------:R-:W1:Y:S01]  /*0010*/  S2R R0, SR_TID.X ;  /* 0x0000000000007919 */ /* 0x000e620000002100 */
[----:B------:R-:W-:Y:S01]  /*0020*/  HFMA2.MMA R2, -RZ, RZ, 0, 0 ;  /* 0x00000000ff027435 */ /* 0x000fe200000001ff */
[----:B------:R-:W-:Y:S01]  /*0030*/  CS2R R16, SRZ ;  /* 0x0000000000107805 */ /* 0x000fe2000001ff00 */
[----:B------:R-:W-:Y:S01]  /*0040*/  ULDC.64 UR4, c[0x0][0x208] ;  /* 0x0000820000047ab9 */ /* 0x000fe20000000a00 */
[----:B------:R-:W2:Y:S03]  /*0050*/  S2R R5, SR_CTAID.X ;  /* 0x0000000000057919 */ /* 0x000ea60000002500 */
[----:B------:R-:W3:Y:S08]  /*0060*/  LDC.64 R14, c[0x0][0x218] ;  /* 0x00008600ff0e7b82 */ /* 0x000ef00000000a00 */
[----:B------:R-:W4:Y:S08]  /*0070*/  LDC.64 R22, c[0x0][0x210] ;  /* 0x00008400ff167b82 */ /* 0x000f300000000a00 */
[----:B------:R-:W5:Y:S08]  /*0080*/  LDC.64 R20, c[0x0][0x220] ;  /* 0x00008800ff147b82 */ /* 0x000f700000000a00 */
[----:B------:R-:W3:Y:S01]  /*0090*/  LDC.64 R8, c[0x0][0x230] ;  /* 0x00008c00ff087b82 */ /* 0x000ee20000000a00 */
[----:B-1----:R-:W-:-:S02]  /*00a0*/  SHF.L.U32 R0, R0, 0x1, RZ ;  /* 0x0000000100007819 */ /* 0x002fc400000006ff */
[----:B--2---:R-:W-:Y:S02]  /*00b0*/  SHF.R.S32.HI R3, RZ, 0x17, R5 ;  /* 0x00000017ff037819 */ /* 0x004fe40000011405 */
[----:B------:R-:W-:Y:S02]  /*00c0*/  LOP3.LUT R0, R0, 0xfe, RZ, 0xc0, !PT ;  /* 0x000000fe00007812 */ /* 0x000fe400078ec0ff */
[----:B------:R-:W-:Y:S02]  /*00d0*/  SGXT R3, R3, 0x1 ;  /* 0x000000010303781a */ /* 0x000fe40000000200 */
[----:B------:R-:W-:Y:S02]  /*00e0*/  LEA R0, R5, R0, 0x8 ;  /* 0x0000000005007211 */ /* 0x000fe400078e40ff */
[----:B------:R-:W1:Y:S02]  /*00f0*/  LDC.64 R4, c[0x0][0x228] ;  /* 0x00008a00ff047b82 */ /* 0x000e640000000a00 */
[----:B------:R-:W-:-:S02]  /*0100*/  LEA.HI R3, R3, R0, RZ, 0x6 ;  /* 0x0000000003037211 */ /* 0x000fc400078f30ff */
[----:B------:R-:W-:Y:S02]  /*0110*/  ISETP.GE.AND P0, PT, R0, 0x3c00, PT ;  /* 0x00003c000000780c */ /* 0x000fe40003f06270 */
[----:B------:R-:W-:-:S05]  /*0120*/  SHF.R.S32.HI R3, RZ, 0x6, R3 ;  /* 0x00000006ff037819 */ /* 0x000fca0000011403 */
[----:B------:R-:W-:-:S05]  /*0130*/  IMAD.HI R2, R3, -0x77777777, R2 ;  /* 0x8888888903027827 */ /* 0x000fca00078e0202 */
[----:B------:R-:W-:-:S04]  /*0140*/  SHF.R.U32.HI R7, RZ, 0x1f, R2 ;  /* 0x0000001fff077819 */ /* 0x000fc80000011602 */
[----:B------:R-:W-:-:S05]  /*0150*/  LEA.HI.SX32 R7, R2, R7, 0x1b ;  /* 0x0000000702077211 */ /* 0x000fca00078fdaff */
[----:B------:R-:W-:Y:S02]  /*0160*/  IMAD R19, R7, -0x3c, R3 ;  /* 0xffffffc407137824 */ /* 0x000fe400078e0203 */
[----:B------:R-:W2:Y:S02]  /*0170*/  LDC.64 R6, c[0x0][0x238] ;  /* 0x00008e00ff067b82 */ /* 0x000ea40000000a00 */
[----:B-1----:R-:W-:-:S05]  /*0180*/  IMAD.WIDE R4, R19, 0x4, R4 ;  /* 0x0000000413047825 */ /* 0x002fca00078e0204 */
[----:B------:R-:W2:Y:S04]  /*0190*/  @!P0 LDG.E.EL R16, desc[UR4][R4.64] ;  /* 0x0000000404108981 */ /* 0x000ea8000c2e1900 */
[----:B------:R4:W2:Y:S01]  /*01a0*/  @!P0 LDG.E.EL R17, desc[UR4][R4.64] ;  /* 0x0000000404118981 */ /* 0x0008a2000c2e1900 */
[----:B------:R-:W-:Y:S02]  /*01b0*/  CS2R R12, SRZ ;  /* 0x00000000000c7805 */ /* 0x000fe4000001ff00 */
[----:B------:R-:W-:Y:S02]  /*01c0*/  CS2R R10, SRZ ;  /* 0x00000000000a7805 */ /* 0x000fe4000001ff00 */
[----:B------:R-:W-:Y:S01]  /*01d0*/  CS2R R2, SRZ ;  /* 0x0000000000027805 */ /* 0x000fe2000001ff00 */
[----:B---3--:R-:W-:-:S05]  /*01e0*/  IMAD.WIDE R14, R19, 0x4, R14 ;  /* 0x00000004130e7825 */ /* 0x008fca00078e020e */
[----:B------:R-:W3:Y:S01]  /*01f0*/  @!P0 LDG.E.EL R13, desc[UR4][R14.64] ;  /* 0x000000040e0d8981 */ /* 0x000ee2000c2e1900 */
[----:B----4-:R-:W-:-:S03]  /*0200*/  IMAD.WIDE R4, R0, 0x4, R22 ;  /* 0x0000000400047825 */ /* 0x010fc600078e0216 */
[----:B------:R-:W4:Y:S01]  /*0210*/  @!P0 LDG.E.EL R10, desc[UR4][R14.64] ;  /* 0x000000040e0a8981 */ /* 0x000f22000c2e1900 */
[----:B-----5:R-:W-:-:S03]  /*0220*/  IMAD.WIDE R22, R19, 0x4, R20 ;  /* 0x0000000413167825 */ /* 0x020fc600078e0214 */
[----:B------:R-:W3:Y:S01]  /*0230*/  @!P0 LDG.E.64 R2, desc[UR4][R4.64] ;  /* 0x0000000404028981 */ /* 0x000ee2000c1e1b00 */
[C---:B0-----:R-:W-:Y:S01]  /*0240*/  IMAD.WIDE R8, R19.reuse, 0x4, R8 ;  /* 0x0000000413087825 */ /* 0x041fe200078e0208 */
[----:B------:R-:W-:Y:S02]  /*0250*/  CS2R R20, SRZ ;  /* 0x0000000000147805 */ /* 0x000fe4000001ff00 */
[----:B------:R-:W5:Y:S01]  /*0260*/  @!P0 LDG.E.EL R11, desc[UR4][R22.64] ;  /* 0x00000004160b8981 */ /* 0x000f62000c2e1900 */
[----:B--2---:R-:W-:Y:S01]  /*0270*/  IMAD.WIDE R6, R19, 0x4, R6 ;  /* 0x0000000413067825 */ /* 0x004fe200078e0206 */
[----:B------:R-:W-:Y:S02]  /*0280*/  CS2R R18, SRZ ;  /* 0x0000000000127805 */ /* 0x000fe4000001ff00 */
[----:B------:R-:W2:Y:S04]  /*0290*/  @!P0 LDG.E.EL R12, desc[UR4][R22.64] ;  /* 0x00000004160c8981 */ /* 0x000ea8000c2e1900 */
[----:B------:R-:W2:Y:S04]  /*02a0*/  @!P0 LDG.E.EL R20, desc[UR4][R8.64] ;  /* 0x0000000408148981 */ /* 0x000ea8000c2e1900 */
[----:B------:R0:W2:Y:S04]  /*02b0*/  @!P0 LDG.E.EL R21, desc[UR4][R8.64] ;  /* 0x0000000408158981 */ /* 0x0000a8000c2e1900 */
[----:B------:R-:W2:Y:S04]  /*02c0*/  @!P0 LDG.E.EL R19, desc[UR4][R6.64] ;  /* 0x0000000406138981 */ /* 0x000ea8000c2e1900 */
[----:B------:R1:W2:Y:S01]  /*02d0*/  @!P0 LDG.E.EL R18, desc[UR4][R6.64] ;  /* 0x0000000406128981 */ /* 0x0002a2000c2e1900 */
[----:B0-----:R-:W-:Y:S01]  /*02e0*/  MOV R8, 0x3e800000 ;  /* 0x3e80000000087802 */ /* 0x001fe20000000f00 */
[----:B-1----:R-:W0:Y:S02]  /*02f0*/  LDC.64 R6, c[0x0][0x240] ;  /* 0x00009000ff067b82 */ /* 0x002e240000000a00 */
[----:B0-----:R-:W-:-:S04]  /*0300*/  IMAD.WIDE R6, R0, 0x4, R6 ;  /* 0x0000000400067825 */ /* 0x001fc800078e0206 */
[----:B------:R-:W-:Y:S01]  /*0310*/  FADD R16, R16, 9.9999997473787516356e-06 ;  /* 0x3727c5ac10107421 */ /* 0x000fe20000000000 */
[----:B------:R-:W-:-:S03]  /*0320*/  FADD R17, R17, 9.9999997473787516356e-06 ;  /* 0x3727c5ac11117421 */ /* 0x000fc60000000000 */
[----:B------:R-:W0:Y:S08]  /*0330*/  MUFU.SQRT R14, R16 ;  /* 0x00000010000e7308 */ /* 0x000e300000002000 */
[----:B------:R-:W1:Y:S01]  /*0340*/  MUFU.SQRT R15, R17 ;  /* 0x00000011000f7308 */ /* 0x000e620000002000 */
[C---:B0-----:R-:W-:Y:S02]  /*0350*/  FSETP.GT.AND P1, PT, R14.reuse, 8.50705917302346158658e+37, PT ;  /* 0x7e8000000e00780b */ /* 0x041fe40003f24000 */
[----:B------:R-:W-:-:S02]  /*0360*/  FSETP.GEU.AND P3, PT, R14, 1.175494350822287508e-38, PT ;  /* 0x008000000e00780b */ /* 0x000fc40003f6e000 */
[C---:B-1----:R-:W-:Y:S02]  /*0370*/  FSETP.GT.AND P2, PT, R15.reuse, 8.50705917302346158658e+37, PT ;  /* 0x7e8000000f00780b */ /* 0x042fe40003f44000 */
[----:B------:R-:W-:-:S07]  /*0380*/  FSETP.GEU.AND P4, PT, R15, 1.175494350822287508e-38, PT ;  /* 0x008000000f00780b */ /* 0x000fce0003f8e000 */
[----:B------:R-:W-:-:S04]  /*0390*/  @P1 FMUL R14, R14, 0.25 ;  /* 0x3e8000000e0e1820 */ /* 0x000fc80000400000 */
[----:B------:R-:W-:Y:S01]  /*03a0*/  @!P3 FMUL R14, R14, 16777216 ;  /* 0x4b8000000e0eb820 */ /* 0x000fe20000400000 */
[----:B------:R-:W-:-:S04]  /*03b0*/  @P2 FMUL R15, R15, 0.25 ;  /* 0x3e8000000f0f2820 */ /* 0x000fc80000400000 */
[----:B------:R-:W-:Y:S01]  /*03c0*/  @!P4 FMUL R15, R15, 16777216 ;  /* 0x4b8000000f0fc820 */ /* 0x000fe20000400000 */
[----:B------:R-:W0:Y:S01]  /*03d0*/  MUFU.RCP R14, R14 ;  /* 0x0000000e000e7308 */ /* 0x000e220000001000 */
[----:B------:R-:W-:-:S07]  /*03e0*/  FSEL R9, R8, 1, P1 ;  /* 0x3f80000008097808 */ /* 0x000fce0000800000 */
[----:B------:R-:W1:Y:S01]  /*03f0*/  MUFU.RCP R15, R15 ;  /* 0x0000000f000f7308 */ /* 0x000e620000001000 */
[----:B------:R-:W-:Y:S01]  /*0400*/  FSEL R8, R8, 1, P2 ;  /* 0x3f80000008087808 */ /* 0x000fe20001000000 */
[----:B------:R-:W-:Y:S01]  /*0410*/  @!P3 FMUL R9, R9, 16777216 ;  /* 0x4b8000000909b820 */ /* 0x000fe20000400000 */
[----:B---3--:R-:W-:Y:S01]  /*0420*/  FADD R2, R13, R2 ;  /* 0x000000020d027221 */ /* 0x008fe20000000000 */
[----:B----4-:R-:W-:Y:S02]  /*0430*/  FADD R3, R10, R3 ;  /* 0x000000030a037221 */ /* 0x010fe40000000000 */
[----:B------:R-:W-:Y:S01]  /*0440*/  @!P4 FMUL R8, R8, 16777216 ;  /* 0x4b8000000808c820 */ /* 0x000fe20000400000 */
[----:B0-----:R-:W-:Y:S01]  /*0450*/  FMUL R14, R14, R9 ;  /* 0x000000090e0e7220 */ /* 0x001fe20000400000 */
[----:B-----5:R-:W-:Y:S01]  /*0460*/  FADD R11, R2, -R11 ;  /* 0x8000000b020b7221 */ /* 0x020fe20000000000 */
[----:B--2---:R-:W-:Y:S01]  /*0470*/  FADD R12, R3, -R12 ;  /* 0x8000000c030c7221 */ /* 0x004fe20000000000 */
[----:B-1----:R-:W-:-:S02]  /*0480*/  FMUL R9, R15, R8 ;  /* 0x000000080f097220 */ /* 0x002fc40000400000 */
[----:B------:R-:W-:Y:S02]  /*0490*/  FMUL R14, R11, R14 ;  /* 0x0000000e0b0e7220 */ /* 0x000fe40000400000 */
[----:B------:R-:W-:Y:S02]  /*04a0*/  FMUL R9, R12, R9 ;  /* 0x000000090c097220 */ /* 0x000fe40000400000 */
[----:B------:R-:W-:Y:S02]  /*04b0*/  FFMA R14, R14, R20, R19 ;  /* 0x000000140e0e7223 */ /* 0x000fe40000000013 */
[----:B------:R-:W-:Y:S01]  /*04c0*/  FFMA R9, R9, R21, R18 ;  /* 0x0000001509097223 */ /* 0x000fe20000000012 */
[----:B------:R0:W-:Y:S02]  /*04d0*/  @!P0 STG.E.64 desc[UR4][R4.64], R2 ;  /* 0x0000000204008986 */ /* 0x0001e4000c101b04 */
[----:B------:R-:W-:Y:S02]  /*04e0*/  FSETP.GEU.AND P1, PT, R14, RZ, PT ;  /* 0x000000ff0e00720b */ /* 0x000fe40003f2e000 */
[----:B------:R-:W-:-:S02]  /*04f0*/  FSETP.GEU.AND P2, PT, R9, RZ, PT ;  /* 0x000000ff0900720b */ /* 0x000fc40003f4e000 */
[----:B------:R-:W-:Y:S02]  /*0500*/  FSEL R8, R14, RZ, P1 ;  /* 0x000000ff0e087208 */ /* 0x000fe40000800000 */
[----:B------:R-:W-:Y:S01]  /*0510*/  FSEL R9, R9, RZ, P2 ;  /* 0x000000ff09097208 */ /* 0x000fe20001000000 */
[----:B0-----:R-:W-:Y:S08]  /*0520*/  @P0 EXIT ;  /* 0x000000000000094d */ /* 0x001ff00003800000 */
[----:B------:R-:W-:Y:S01]  /*0530*/  STG.E.64 desc[UR4][R6.64], R8 ;  /* 0x0000000806007986 */ /* 0x000fe2000c101b04 */
[----:B------:R-:W-:Y:S05]  /*0540*/  EXIT ;  /* 0x000000000000794d */ /* 0x000fea0003800000 */
.L_x_0:
[----:B------:R-:W-:-:S00]  /*0550*/  BRA `(.L_x_0) ;  /* 0xfffffffc00fc7947 */ /* 0x000fc0000383ffff */
[----:B------:R-:W-:-:S00]  /*0560*/  NOP ;  /* 0x0000000000007918 */ /* 0x000fc00000000000 */
        /* <DEDUP_REMOVED lines=9> */
.L_x_1:


//--------------------- .nv.global.init           --------------------------
	.section	.nv.global.init,"aw",@progbits
.nv.global.init:
	.type		_$_str,@object
	.size		_$_str,(_$_str_$_2 - _$_str)
_$_str:
        /*0000*/ 	.byte	0x5f, 0x5f, 0x43, 0x55, 0x44, 0x41, 0x5f, 0x46, 0x54, 0x5a, 0x00
	.type		_$_str_$_2,@object
	.size		_$_str_$_2,(.L_1 - _$_str_$_2)
_$_str_$_2:
        /*000b*/ 	.byte	0x5f, 0x5f, 0x43, 0x55, 0x44, 0x41, 0x5f, 0x50, 0x52, 0x45, 0x43, 0x5f, 0x53, 0x51, 0x52, 0x54
        /*001b*/ 	.byte	0x00
.L_1:


//--------------------- .nv.constant0.triton_poi_fused__native_batch_norm_legit_no_training_convolution_relu_22 --------------------------
	.section	.nv.constant0.triton_poi_fused__native_batch_norm_legit_no_training_convolution_relu_22,"a",@progbits
	.sectionflags	@""
	.align	4
.nv.constant0.triton_poi_fused__native_batch_norm_legit_no_training_convolution_relu_22:
	.zero		588
